	.headerflags	@"EF_CUDA_TEXMODE_UNIFIED EF_CUDA_64BIT_ADDRESS EF_CUDA_ACCELERATORS EF_CUDA_SM90 EF_CUDA_VIRTUAL_SM(EF_CUDA_SM90)"
	.elftype	@"ET_EXEC"


//--------------------- .nv.info                  --------------------------
	.section	.nv.info,"",@"SHT_CUDA_INFO"
	.align	4


	//----- nvinfo : EIATTR_REGCOUNT
	.align		4
        /*0000*/ 	.byte	0x04, 0x2f
        /*0002*/ 	.short	(.L_1 - .L_0)
	.align		4
.L_0:
        /*0004*/ 	.word	index@(triton_poi_fused_mm_18)
        /*0008*/ 	.word	0x0000000c


	//----- nvinfo : EIATTR_MIN_STACK_SIZE
	.align		4
.L_1:
        /*000c*/ 	.byte	0x04, 0x12
        /*000e*/ 	.short	(.L_3 - .L_2)
	.align		4
.L_2:
        /*0010*/ 	.word	index@(triton_poi_fused_mm_18)
        /*0014*/ 	.word	0x00000000


	//----- nvinfo : EIATTR_FRAME_SIZE
	.align		4
.L_3:
        /*0018*/ 	.byte	0x04, 0x11
        /*001a*/ 	.short	(.L_5 - .L_4)
	.align		4
.L_4:
        /*001c*/ 	.word	index@(triton_poi_fused_mm_18)
        /*0020*/ 	.word	0x00000000


	//----- nvinfo : EIATTR_MIN_STACK_SIZE
	.align		4
.L_5:
        /*0024*/ 	.byte	0x04, 0x12
        /*0026*/ 	.short	(.L_7 - .L_6)
	.align		4
.L_6:
        /*0028*/ 	.word	index@(triton_poi_fused_mm_18)
        /*002c*/ 	.word	0x00000000
.L_7:


//--------------------- .nv.info.triton_poi_fused_mm_18 --------------------------
	.section	.nv.info.triton_poi_fused_mm_18,"",@"SHT_CUDA_INFO"
	.sectionflags	@""
	.align	4


	//----- nvinfo : EIATTR_CUDA_API_VERSION
	.align		4
        /*0000*/ 	.byte	0x04, 0x37
        /*0002*/ 	.short	(.L_9 - .L_8)
.L_8:
        /*0004*/ 	.word	0x0000007c


	//----- nvinfo : EIATTR_KPARAM_INFO
	.align		4
.L_9:
        /*0008*/ 	.byte	0x04, 0x17
        /*000a*/ 	.short	(.L_11 - .L_10)
.L_10:
        /*000c*/ 	.word	0x00000000
        /*0010*/ 	.short	0x0002
        /*0012*/ 	.short	0x0010
        /*0014*/ 	.byte	0x00, 0xf0, 0x11, 0x00


	//----- nvinfo : EIATTR_KPARAM_INFO
	.align		4
.L_11:
        /*0018*/ 	.byte	0x04, 0x17
        /*001a*/ 	.short	(.L_13 - .L_12)
.L_12:
        /*001c*/ 	.word	0x00000000
        /*0020*/ 	.short	0x0001
        /*0022*/ 	.short	0x0008
        /*0024*/ 	.byte	0x00, 0xf4, 0x21, 0x00


	//----- nvinfo : EIATTR_KPARAM_INFO
	.align		4
.L_13:
        /*0028*/ 	.byte	0x04, 0x17
        /*002a*/ 	.short	(.L_15 - .L_14)
.L_14:
        /*002c*/ 	.word	0x00000000
        /*0030*/ 	.short	0x0000
        /*0032*/ 	.short	0x0000
        /*0034*/ 	.byte	0x00, 0xf4, 0x21, 0x00


	//----- nvinfo : EIATTR_SPARSE_MMA_MASK
	.align		4
.L_15:
        /*0038*/ 	.byte	0x03, 0x50
        /*003a*/ 	.short	0x0000


	//----- nvinfo : EIATTR_MAXREG_COUNT
	.align		4
        /*003c*/ 	.byte	0x03, 0x1b
        /*003e*/ 	.short	0x00ff


	//----- nvinfo : EIATTR_EXIT_INSTR_OFFSETS
	.align		4
        /*0040*/ 	.byte	0x04, 0x1c
        /*0042*/ 	.short	(.L_17 - .L_16)


	//   ....[0]....
.L_16:
        /*0044*/ 	.word	0x00000100


	//   ....[1]....
        /*0048*/ 	.word	0x00000120


	//----- nvinfo : EIATTR_REQNTID
	.align		4
.L_17:
        /*004c*/ 	.byte	0x04, 0x10
        /*004e*/ 	.short	(.L_19 - .L_18)
.L_18:
        /*0050*/ 	.word	0x00000020
        /*0054*/ 	.word	0x00000001
        /*0058*/ 	.word	0x00000001


	//----- nvinfo : EIATTR_CBANK_PARAM_SIZE
	.align		4
.L_19:
        /*005c*/ 	.byte	0x03, 0x19
        /*005e*/ 	.short	0x0014


	//----- nvinfo : EIATTR_PARAM_CBANK
	.align		4
        /*0060*/ 	.byte	0x04, 0x0a
        /*0062*/ 	.short	(.L_21 - .L_20)
	.align		4
.L_20:
        /*0064*/ 	.word	index@(.nv.constant0.triton_poi_fused_mm_18)
        /*0068*/ 	.short	0x0210
        /*006a*/ 	.short	0x0014


	//----- nvinfo : EIATTR_SW_WAR
	.align		4
.L_21:
        /*006c*/ 	.byte	0x04, 0x36
        /*006e*/ 	.short	(.L_23 - .L_22)
.L_22:
        /*0070*/ 	.word	0x00000008
.L_23:


//--------------------- .nv.callgraph             --------------------------
	.section	.nv.callgraph,"",@"SHT_CUDA_CALLGRAPH"
	.align	4
	.sectionentsize	8
	.align		4
        /*0000*/ 	.word	0x00000000
	.align		4
        /*0004*/ 	.word	0xffffffff
	.align		4
        /*0008*/ 	.word	0x00000000
	.align		4
        /*000c*/ 	.word	0xfffffffe
	.align		4
        /*0010*/ 	.word	0x00000000
	.align		4
        /*0014*/ 	.word	0xfffffffd
	.align		4
        /*0018*/ 	.word	0x00000000
	.align		4
        /*001c*/ 	.word	0xfffffffc


//--------------------- .text.triton_poi_fused_mm_18 --------------------------
	.section	.text.triton_poi_fused_mm_18,"ax",@progbits
	.align	128
        .global         triton_poi_fused_mm_18
        .type           triton_poi_fused_mm_18,@function
        .size           triton_poi_fused_mm_18,(.L_x_1 - triton_poi_fused_mm_18)
        .other          triton_poi_fused_mm_18,@"STO_CUDA_ENTRY STV_DEFAULT"
triton_poi_fused_mm_18:
.text.triton_poi_fused_mm_18:
[----:B------:R-:W0:Y:S02]  /*0000*/  LDC R1, c[0x0][0x28] ;  /* 0x00000a00ff017b82 */ /* 0x000e240000000800 */
[----:B------:R-:W1:Y:S01]  /*0010*/  S2R R6, SR_TID.X ;  /* 0x0000000000067919 */ /* 0x000e620000002100 */
[----:B------:R-:W2:Y:S01]  /*0020*/  LDC.64 R2, c[0x0][0x210] ;  /* 0x00008400ff027b82 */ /* 0x000ea20000000a00 */
[----:B------:R-:W-:Y:S01]  /*0030*/  IMAD.MOV.U32 R9, RZ, RZ, RZ ;  /* 0x000000ffff097224 */ /* 0x000fe200078e00ff */
[----:B------:R-:W-:Y:S01]  /*0040*/  ULDC.64 UR4, c[0x0][0x208] ;  /* 0x0000820000047ab9 */ /* 0x000fe20000000a00 */
[----:B------:R-:W3:Y:S01]  /*0050*/  S2R R7, SR_CTAID.X ;  /* 0x0000000000077919 */ /* 0x000ee20000002500 */
[----:B-1----:R-:W-:-:S05]  /*0060*/  LOP3.LUT R0, R6, 0xf, RZ, 0xc0, !PT ;  /* 0x0000000f06007812 */ /* 0x002fca00078ec0ff */
[----:B---3--:R-:W-:-:S05]  /*0070*/  IMAD R7, R7, 0x10, R0 ;  /* 0x0000001007077824 */ /* 0x008fca00078e0200 */
[C---:B------:R-:W-:Y:S02]  /*0080*/  ISETP.GE.AND P0, PT, R7.reuse, 0x10, PT ;  /* 0x000000100700780c */ /* 0x040fe40003f06270 */
[----:B------:R-:W-:-:S05]  /*0090*/  SHF.L.U32 R5, R7, 0x4, RZ ;  /* 0x0000000407057819 */ /* 0x000fca00000006ff */
[----:B--2---:R-:W-:Y:S02]  /*00a0*/  IMAD.WIDE R2, R5, 0x4, R2 ;  /* 0x0000000405027825 */ /* 0x004fe400078e0202 */
[----:B------:R-:W1:Y:S04]  /*00b0*/  LDC.64 R4, c[0x0][0x218] ;  /* 0x00008600ff047b82 */ /* 0x000e680000000a00 */
[----:B------:R2:W5:Y:S01]  /*00c0*/  @!P0 LDG.E.EL R9, desc[UR4][R2.64+0x38] ;  /* 0x0000380402098981 */ /* 0x000562000c2e1900 */
[----:B------:R-:W-:-:S04]  /*00d0*/  LOP3.LUT P0, RZ, R6, 0x10, RZ, 0xc0, !PT ;  /* 0x0000001006ff7812 */ /* 0x000fc8000780c0ff */
[C---:B------:R-:W-:Y:S01]  /*00e0*/  ISETP.LT.AND P0, PT, R7.reuse, 0x10, !P0 ;  /* 0x000000100700780c */ /* 0x040fe20004701270 */
[----:B-1----:R-:W-:-:S12]  /*00f0*/  IMAD.WIDE R4, R7, 0x4, R4 ;  /* 0x0000000407047825 */ /* 0x002fd800078e0204 */
[----:B--2---:R-:W-:Y:S05]  /*0100*/  @!P0 EXIT ;  /* 0x000000000000894d */ /* 0x004fea0003800000 */
[----:B-----5:R-:W-:Y:S01]  /*0110*/  STG.E desc[UR4][R4.64], R9 ;  /* 0x0000000904007986 */ /* 0x020fe2000c101904 */
[----:B------:R-:W-:Y:S05]  /*0120*/  EXIT ;  /* 0x000000000000794d */ /* 0x000fea0003800000 */
.L_x_0:
[----:B------:R-:W-:-:S00]  /*0130*/  BRA `(.L_x_0) ;  /* 0xfffffffc00fc7947 */ /* 0x000fc0000383ffff */
[----:B------:R-:W-:-:S00]  /*0140*/  NOP ;  /* 0x0000000000007918 */ /* 0x000fc00000000000 */
        /* <DEDUP_REMOVED lines=11> */
.L_x_1:


//--------------------- .nv.constant0.triton_poi_fused_mm_18 --------------------------
	.section	.nv.constant0.triton_poi_fused_mm_18,"a",@progbits
	.sectionflags	@""
	.align	4
.nv.constant0.triton_poi_fused_mm_18:
	.zero		548
